//
// Generated by NVIDIA NVVM Compiler
//
// Compiler Build ID: CL-36424714
// Cuda compilation tools, release 13.0, V13.0.88
// Based on NVVM 20.0.0
//

.version 9.0
.target sm_100
.address_size 64

	// .globl	pauli_z_kernel

.visible .entry pauli_z_kernel(
	.param .u64 .ptr .align 1 pauli_z_kernel_param_0,
	.param .u32 pauli_z_kernel_param_1,
	.param .u32 pauli_z_kernel_param_2
)
{
	.reg .pred 	%p<4>;
	.reg .b32 	%r<11>;
	.reg .b64 	%rd<5>;
	.reg .b64 	%fd<5>;

	ld.param.u64 	%rd1, [pauli_z_kernel_param_0];
	ld.param.u32 	%r2, [pauli_z_kernel_param_1];
	ld.param.u32 	%r3, [pauli_z_kernel_param_2];
	mov.u32 	%r4, %ctaid.x;
	mov.u32 	%r5, %ntid.x;
	mov.u32 	%r6, %tid.x;
	mad.lo.s32 	%r1, %r4, %r5, %r6;
	mov.b32 	%r7, 1;
	shl.b32 	%r8, %r7, %r3;
	setp.ge.s32 	%p1, %r1, %r8;
	@%p1 bra 	$L__BB0_3;
	shr.u32 	%r9, %r1, %r2;
	and.b32  	%r10, %r9, 1;
	setp.eq.b32 	%p2, %r10, 1;
	not.pred 	%p3, %p2;
	@%p3 bra 	$L__BB0_3;
	cvta.to.global.u64 	%rd2, %rd1;
	mul.wide.s32 	%rd3, %r1, 16;
	add.s64 	%rd4, %rd2, %rd3;
	ld.global.v2.f64 	{%fd1, %fd2}, [%rd4];
	neg.f64 	%fd3, %fd1;
	neg.f64 	%fd4, %fd2;
	st.global.v2.f64 	[%rd4], {%fd3, %fd4};
$L__BB0_3:
	ret;

}


// ===== COMPILED SASS (sm_100) =====

	.target	sm_100

	.elftype	@"ET_EXEC"


//--------------------- .note.nv.tkinfo           --------------------------
	.section	.note.nv.tkinfo,"",@"SHT_NOTE"
	.sectionflags	@"SHF_NOTE_NV_TKINFO"
	.tkinfo
        /*0018*/ 	.word	0x00000002
        /*0030*/ 	.string	""
        /*0030*/ 	.string	"ptxas"
        /*0030*/ 	.string	"Cuda compilation tools, release 13.0, V13.0.88"
        /*0030*/ 	.string	"Build cuda_13.0.r13.0/compiler.36424714_0"
        /*0030*/ 	.string	"-arch sm_100 -m 64 "



//--------------------- .note.nv.cuinfo           --------------------------
	.section	.note.nv.cuinfo,"",@"SHT_NOTE"
	.sectionflags	@"SHF_NOTE_NV_CUINFO"
        /*0018*/ 	.short	0x0002
        /*001a*/ 	.short	0x0064
        /*001c*/ 	.short	0x0082
	.zero		2


//--------------------- .nv.info                  --------------------------
	.section	.nv.info,"",@"SHT_CUDA_INFO"
	.align	4


	//----- nvinfo : EIATTR_REGCOUNT
	.align		4
        /*0000*/ 	.byte	0x04, 0x2f
        /*0002*/ 	.short	(.L_1 - .L_0)
	.align		4
.L_0:
        /*0004*/ 	.word	index@(pauli_z_kernel)
        /*0008*/ 	.word	0x0000000a


	//----- nvinfo : EIATTR_FRAME_SIZE
	.align		4
.L_1:
        /*000c*/ 	.byte	0x04, 0x11
        /*000e*/ 	.short	(.L_3 - .L_2)
	.align		4
.L_2:
        /*0010*/ 	.word	index@(pauli_z_kernel)
        /*0014*/ 	.word	0x00000000


	//----- nvinfo : EIATTR_MIN_STACK_SIZE
	.align		4
.L_3:
        /*0018*/ 	.byte	0x04, 0x12
        /*001a*/ 	.short	(.L_5 - .L_4)
	.align		4
.L_4:
        /*001c*/ 	.word	index@(pauli_z_kernel)
        /*0020*/ 	.word	0x00000000
.L_5:


//--------------------- .nv.compat                --------------------------
	.section	.nv.compat,"",@"SHT_CUDA_COMPAT_INFO"
	.align	4
        /*0000*/ 	.byte	0x02, 0x09, 0x00, 0x00, 0x02, 0x02, 0x01, 0x00, 0x02, 0x05, 0x05, 0x00, 0x03, 0x07, 0x01, 0x01
        /*0010*/ 	.byte	0x02, 0x03, 0x00, 0x00, 0x02, 0x06, 0x01, 0x00, 0x04, 0x0b, 0x08, 0x00, 0x01, 0x00, 0x00, 0x00
        /*0020*/ 	.byte	0x00, 0x00, 0x00, 0x00


//--------------------- .nv.info.pauli_z_kernel   --------------------------
	.section	.nv.info.pauli_z_kernel,"",@"SHT_CUDA_INFO"
	.sectionflags	@""
	.align	4


	//----- nvinfo : EIATTR_CUDA_API_VERSION
	.align		4
        /*0000*/ 	.byte	0x04, 0x37
        /*0002*/ 	.short	(.L_7 - .L_6)
.L_6:
        /*0004*/ 	.word	0x00000082


	//----- nvinfo : EIATTR_KPARAM_INFO
	.align		4
.L_7:
        /*0008*/ 	.byte	0x04, 0x17
        /*000a*/ 	.short	(.L_9 - .L_8)
.L_8:
        /*000c*/ 	.word	0x00000000
        /*0010*/ 	.short	0x0002
        /*0012*/ 	.short	0x000c
        /*0014*/ 	.byte	0x00, 0xf0, 0x11, 0x00


	//----- nvinfo : EIATTR_KPARAM_INFO
	.align		4
.L_9:
        /*0018*/ 	.byte	0x04, 0x17
        /*001a*/ 	.short	(.L_11 - .L_10)
.L_10:
        /*001c*/ 	.word	0x00000000
        /*0020*/ 	.short	0x0001
        /*0022*/ 	.short	0x0008
        /*0024*/ 	.byte	0x00, 0xf0, 0x11, 0x00


	//----- nvinfo : EIATTR_KPARAM_INFO
	.align		4
.L_11:
        /*0028*/ 	.byte	0x04, 0x17
        /*002a*/ 	.short	(.L_13 - .L_12)
.L_12:
        /*002c*/ 	.word	0x00000000
        /*0030*/ 	.short	0x0000
        /*0032*/ 	.short	0x0000
        /*0034*/ 	.byte	0x00, 0xf5, 0x21, 0x00


	//----- nvinfo : EIATTR_SPARSE_MMA_MASK
	.align		4
.L_13:
        /*0038*/ 	.byte	0x03, 0x50
        /*003a*/ 	.short	0x0000


	//----- nvinfo : EIATTR_MAXREG_COUNT
	.align		4
        /*003c*/ 	.byte	0x03, 0x1b
        /*003e*/ 	.short	0x00ff


	//----- nvinfo : EIATTR_MERCURY_ISA_VERSION
	.align		4
        /*0040*/ 	.byte	0x03, 0x5f
        /*0042*/ 	.short	0x0101


	//----- nvinfo : EIATTR_VRC_CTA_INIT_COUNT
	.align		4
        /*0044*/ 	.byte	0x02, 0x4a
	.zero		1
	.zero		1


	//----- nvinfo : EIATTR_EXIT_INSTR_OFFSETS
	.align		4
        /*0048*/ 	.byte	0x04, 0x1c
        /*004a*/ 	.short	(.L_15 - .L_14)


	//   ....[0]....
.L_14:
        /*004c*/ 	.word	0x00000090


	//   ....[1]....
        /*0050*/ 	.word	0x000000e0


	//   ....[2]....
        /*0054*/ 	.word	0x00000160


	//----- nvinfo : EIATTR_CBANK_PARAM_SIZE
	.align		4
.L_15:
        /*0058*/ 	.byte	0x03, 0x19
        /*005a*/ 	.short	0x0010


	//----- nvinfo : EIATTR_PARAM_CBANK
	.align		4
        /*005c*/ 	.byte	0x04, 0x0a
        /*005e*/ 	.short	(.L_17 - .L_16)
	.align		4
.L_16:
        /*0060*/ 	.word	index@(.nv.constant0.pauli_z_kernel)
        /*0064*/ 	.short	0x0380
        /*0066*/ 	.short	0x0010


	//----- nvinfo : EIATTR_SW_WAR
	.align		4
.L_17:
        /*0068*/ 	.byte	0x04, 0x36
        /*006a*/ 	.short	(.L_19 - .L_18)
.L_18:
        /*006c*/ 	.word	0x00000008
.L_19:


//--------------------- .nv.callgraph             --------------------------
	.section	.nv.callgraph,"",@"SHT_CUDA_CALLGRAPH"
	.align	4
	.sectionentsize	8
	.align		4
        /*0000*/ 	.word	0x00000000
	.align		4
        /*0004*/ 	.word	0xffffffff
	.align		4
        /*0008*/ 	.word	0x00000000
	.align		4
        /*000c*/ 	.word	0xfffffffe
	.align		4
        /*0010*/ 	.word	0x00000000
	.align		4
        /*0014*/ 	.word	0xfffffffd
	.align		4
        /*0018*/ 	.word	0x00000000
	.align		4
        /*001c*/ 	.word	0xfffffffc


//--------------------- .text.pauli_z_kernel      --------------------------
	.section	.text.pauli_z_kernel,"ax",@progbits
	.align	128
        .global         pauli_z_kernel
        .type           pauli_z_kernel,@function
        .size           pauli_z_kernel,(.L_x_1 - pauli_z_kernel)
        .other          pauli_z_kernel,@"STO_CUDA_ENTRY STV_DEFAULT"
pauli_z_kernel:
.text.pauli_z_kernel:
[----:B------:R-:W-:Y:S01]  /*0000*/  LDC R1, c[0x0][0x37c] ;  /* 0x0000df00ff017b82 */ /* 0x000fe20000000800 */
[----:B------:R-:W0:Y:S07]  /*0010*/  S2R R0, SR_TID.X ;  /* 0x0000000000007919 */ /* 0x000e2e0000002100 */
[----:B------:R-:W0:Y:S01]  /*0020*/  S2UR UR6, SR_CTAID.X ;  /* 0x00000000000679c3 */ /* 0x000e220000002500 */
[----:B------:R-:W1:Y:S01]  /*0030*/  LDCU UR4, c[0x0][0x38c] ;  /* 0x00007180ff0477ac */ /* 0x000e620008000800 */
[----:B------:R-:W-:-:S06]  /*0040*/  UMOV UR5, 0x1 ;  /* 0x0000000100057882 */ /* 0x000fcc0000000000 */
[----:B------:R-:W0:Y:S01]  /*0050*/  LDC R5, c[0x0][0x360] ;  /* 0x0000d800ff057b82 */ /* 0x000e220000000800 */
[----:B-1----:R-:W-:Y:S01]  /*0060*/  USHF.L.U32 UR4, UR5, UR4, URZ ;  /* 0x0000000405047299 */ /* 0x002fe200080006ff */
[----:B0-----:R-:W-:-:S05]  /*0070*/  IMAD R5, R5, UR6, R0 ;  /* 0x0000000605057c24 */ /* 0x001fca000f8e0200 */
[----:B------:R-:W-:-:S13]  /*0080*/  ISETP.GE.AND P0, PT, R5, UR4, PT ;  /* 0x0000000405007c0c */ /* 0x000fda000bf06270 */
[----:B------:R-:W-:Y:S05]  /*0090*/  @P0 EXIT ;  /* 0x000000000000094d */ /* 0x000fea0003800000 */
[----:B------:R-:W0:Y:S02]  /*00a0*/  LDCU UR4, c[0x0][0x388] ;  /* 0x00007100ff0477ac */ /* 0x000e240008000800 */
[----:B0-----:R-:W-:-:S04]  /*00b0*/  SHF.R.U32.HI R0, RZ, UR4, R5 ;  /* 0x00000004ff007c19 */ /* 0x001fc80008011605 */
[----:B------:R-:W-:-:S04]  /*00c0*/  LOP3.LUT R0, R0, 0x1, RZ, 0xc0, !PT ;  /* 0x0000000100007812 */ /* 0x000fc800078ec0ff */
[----:B------:R-:W-:-:S13]  /*00d0*/  ISETP.NE.U32.AND P0, PT, R0, 0x1, PT ;  /* 0x000000010000780c */ /* 0x000fda0003f05070 */
[----:B------:R-:W-:Y:S05]  /*00e0*/  @P0 EXIT ;  /* 0x000000000000094d */ /* 0x000fea0003800000 */
[----:B------:R-:W0:Y:S01]  /*00f0*/  LDC.64 R2, c[0x0][0x380] ;  /* 0x0000e000ff027b82 */ /* 0x000e220000000a00 */
[----:B------:R-:W1:Y:S01]  /*0100*/  LDCU.64 UR4, c[0x0][0x358] ;  /* 0x00006b00ff0477ac */ /* 0x000e620008000a00 */
[----:B0-----:R-:W-:-:S05]  /*0110*/  IMAD.WIDE R2, R5, 0x10, R2 ;  /* 0x0000001005027825 */ /* 0x001fca00078e0202 */
[----:B-1----:R-:W2:Y:S02]  /*0120*/  LDG.E.128 R4, desc[UR4][R2.64] ;  /* 0x0000000402047981 */ /* 0x002ea4000c1e1d00 */
[----:B--2---:R-:W-:Y:S02]  /*0130*/  DADD R4, -RZ, -R4 ;  /* 0x00000000ff047229 */ /* 0x004fe40000000904 */
[----:B------:R-:W-:-:S07]  /*0140*/  DADD R6, -RZ, -R6 ;  /* 0x00000000ff067229 */ /* 0x000fce0000000906 */
[----:B------:R-:W-:Y:S01]  /*0150*/  STG.E.128 desc[UR4][R2.64], R4 ;  /* 0x0000000402007986 */ /* 0x000fe2000c101d04 */
[----:B------:R-:W-:Y:S05]  /*0160*/  EXIT ;  /* 0x000000000000794d */ /* 0x000fea0003800000 */
.L_x_0:
[----:B------:R-:W-:-:S00]  /*0170*/  BRA `(.L_x_0) ;  /* 0xfffffffc00fc7947 */ /* 0x000fc0000383ffff */
[----:B------:R-:W-:-:S00]  /*0180*/  NOP ;  /* 0x0000000000007918 */ /* 0x000fc00000000000 */
[----:B------:R-:W-:-:S00]  /*0190*/  NOP ;  /* 0x0000000000007918 */ /* 0x000fc00000000000 */
[----:B------:R-:W-:-:S00]  /*01a0*/  NOP ;  /* 0x0000000000007918 */ /* 0x000fc00000000000 */
[----:B------:R-:W-:-:S00]  /*01b0*/  NOP ;  /* 0x0000000000007918 */ /* 0x000fc00000000000 */
[----:B------:R-:W-:-:S00]  /*01c0*/  NOP ;  /* 0x0000000000007918 */ /* 0x000fc00000000000 */
[----:B------:R-:W-:-:S00]  /*01d0*/  NOP ;  /* 0x0000000000007918 */ /* 0x000fc00000000000 */
[----:B------:R-:W-:-:S00]  /*01e0*/  NOP ;  /* 0x0000000000007918 */ /* 0x000fc00000000000 */
[----:B------:R-:W-:-:S00]  /*01f0*/  NOP ;  /* 0x0000000000007918 */ /* 0x000fc00000000000 */
.L_x_1:


//--------------------- .nv.shared.reserved.0     --------------------------
	.section	.nv.shared.reserved.0,"aw",@nobits
	.weak		__nv_reservedSMEM_offset_0_alias
	.size		__nv_reservedSMEM_offset_0_alias, 0, 64
	.other		__nv_reservedSMEM_offset_0_alias,@"STO_CUDA_RESERVED_SHARED STV_DEFAULT"
__nv_reservedSMEM_offset_0_alias:
	.zero		0
	.zero		64


//--------------------- .nv.constant0.pauli_z_kernel --------------------------
	.section	.nv.constant0.pauli_z_kernel,"a",@progbits
	.sectionflags	@""
	.align	4
.nv.constant0.pauli_z_kernel:
	.zero		912


//--------------------- SYMBOLS --------------------------

	.type		.nv.reservedSmem.offset0,@object
	.size		.nv.reservedSmem.offset0,0x4
